//
// Generated by NVIDIA NVVM Compiler
//
// Compiler Build ID: CL-36424714
// Cuda compilation tools, release 13.0, V13.0.88
// Based on NVVM 20.0.0
//

.version 9.0
.target sm_100
.address_size 64

	// .globl	_Z17ker_unit_sumArrayidPdS_

.visible .entry _Z17ker_unit_sumArrayidPdS_(
	.param .u32 _Z17ker_unit_sumArrayidPdS__param_0,
	.param .f64 _Z17ker_unit_sumArrayidPdS__param_1,
	.param .u64 .ptr .align 1 _Z17ker_unit_sumArrayidPdS__param_2,
	.param .u64 .ptr .align 1 _Z17ker_unit_sumArrayidPdS__param_3
)
{
	.reg .pred 	%p<2>;
	.reg .b32 	%r<6>;
	.reg .b64 	%rd<8>;
	.reg .b64 	%fd<5>;

	ld.param.u32 	%r2, [_Z17ker_unit_sumArrayidPdS__param_0];
	ld.param.f64 	%fd1, [_Z17ker_unit_sumArrayidPdS__param_1];
	ld.param.u64 	%rd1, [_Z17ker_unit_sumArrayidPdS__param_2];
	ld.param.u64 	%rd2, [_Z17ker_unit_sumArrayidPdS__param_3];
	mov.u32 	%r3, %ctaid.x;
	mov.u32 	%r4, %ntid.x;
	mov.u32 	%r5, %tid.x;
	mad.lo.s32 	%r1, %r3, %r4, %r5;
	setp.ge.s32 	%p1, %r1, %r2;
	@%p1 bra 	$L__BB0_2;
	cvta.to.global.u64 	%rd3, %rd1;
	cvta.to.global.u64 	%rd4, %rd2;
	mul.wide.s32 	%rd5, %r1, 8;
	add.s64 	%rd6, %rd3, %rd5;
	ld.global.f64 	%fd2, [%rd6];
	add.s64 	%rd7, %rd4, %rd5;
	ld.global.f64 	%fd3, [%rd7];
	fma.rn.f64 	%fd4, %fd1, %fd2, %fd3;
	st.global.f64 	[%rd7], %fd4;
$L__BB0_2:
	ret;

}


// ===== COMPILED SASS (sm_100) =====

	.target	sm_100

	.elftype	@"ET_EXEC"


//--------------------- .note.nv.tkinfo           --------------------------
	.section	.note.nv.tkinfo,"",@"SHT_NOTE"
	.sectionflags	@"SHF_NOTE_NV_TKINFO"
	.tkinfo
        /*0018*/ 	.word	0x00000002
        /*0030*/ 	.string	""
        /*0030*/ 	.string	"ptxas"
        /*0030*/ 	.string	"Cuda compilation tools, release 13.0, V13.0.88"
        /*0030*/ 	.string	"Build cuda_13.0.r13.0/compiler.36424714_0"
        /*0030*/ 	.string	"-arch sm_100 -m 64 "



//--------------------- .note.nv.cuinfo           --------------------------
	.section	.note.nv.cuinfo,"",@"SHT_NOTE"
	.sectionflags	@"SHF_NOTE_NV_CUINFO"
        /*0018*/ 	.short	0x0002
        /*001a*/ 	.short	0x0064
        /*001c*/ 	.short	0x0082
	.zero		2


//--------------------- .nv.info                  --------------------------
	.section	.nv.info,"",@"SHT_CUDA_INFO"
	.align	4


	//----- nvinfo : EIATTR_REGCOUNT
	.align		4
        /*0000*/ 	.byte	0x04, 0x2f
        /*0002*/ 	.short	(.L_1 - .L_0)
	.align		4
.L_0:
        /*0004*/ 	.word	index@(_Z17ker_unit_sumArrayidPdS_)
        /*0008*/ 	.word	0x0000000a


	//----- nvinfo : EIATTR_FRAME_SIZE
	.align		4
.L_1:
        /*000c*/ 	.byte	0x04, 0x11
        /*000e*/ 	.short	(.L_3 - .L_2)
	.align		4
.L_2:
        /*0010*/ 	.word	index@(_Z17ker_unit_sumArrayidPdS_)
        /*0014*/ 	.word	0x00000000


	//----- nvinfo : EIATTR_MIN_STACK_SIZE
	.align		4
.L_3:
        /*0018*/ 	.byte	0x04, 0x12
        /*001a*/ 	.short	(.L_5 - .L_4)
	.align		4
.L_4:
        /*001c*/ 	.word	index@(_Z17ker_unit_sumArrayidPdS_)
        /*0020*/ 	.word	0x00000000
.L_5:


//--------------------- .nv.compat                --------------------------
	.section	.nv.compat,"",@"SHT_CUDA_COMPAT_INFO"
	.align	4
        /*0000*/ 	.byte	0x02, 0x09, 0x00, 0x00, 0x02, 0x02, 0x01, 0x00, 0x02, 0x05, 0x05, 0x00, 0x03, 0x07, 0x01, 0x01
        /*0010*/ 	.byte	0x02, 0x03, 0x00, 0x00, 0x02, 0x06, 0x01, 0x00, 0x04, 0x0b, 0x08, 0x00, 0x01, 0x00, 0x00, 0x00
        /*0020*/ 	.byte	0x00, 0x00, 0x00, 0x00


//--------------------- .nv.info._Z17ker_unit_sumArrayidPdS_ --------------------------
	.section	.nv.info._Z17ker_unit_sumArrayidPdS_,"",@"SHT_CUDA_INFO"
	.sectionflags	@""
	.align	4


	//----- nvinfo : EIATTR_CUDA_API_VERSION
	.align		4
        /*0000*/ 	.byte	0x04, 0x37
        /*0002*/ 	.short	(.L_7 - .L_6)
.L_6:
        /*0004*/ 	.word	0x00000082


	//----- nvinfo : EIATTR_KPARAM_INFO
	.align		4
.L_7:
        /*0008*/ 	.byte	0x04, 0x17
        /*000a*/ 	.short	(.L_9 - .L_8)
.L_8:
        /*000c*/ 	.word	0x00000000
        /*0010*/ 	.short	0x0003
        /*0012*/ 	.short	0x0018
        /*0014*/ 	.byte	0x00, 0xf5, 0x21, 0x00


	//----- nvinfo : EIATTR_KPARAM_INFO
	.align		4
.L_9:
        /*0018*/ 	.byte	0x04, 0x17
        /*001a*/ 	.short	(.L_11 - .L_10)
.L_10:
        /*001c*/ 	.word	0x00000000
        /*0020*/ 	.short	0x0002
        /*0022*/ 	.short	0x0010
        /*0024*/ 	.byte	0x00, 0xf5, 0x21, 0x00


	//----- nvinfo : EIATTR_KPARAM_INFO
	.align		4
.L_11:
        /*0028*/ 	.byte	0x04, 0x17
        /*002a*/ 	.short	(.L_13 - .L_12)
.L_12:
        /*002c*/ 	.word	0x00000000
        /*0030*/ 	.short	0x0001
        /*0032*/ 	.short	0x0008
        /*0034*/ 	.byte	0x00, 0xf0, 0x21, 0x00


	//----- nvinfo : EIATTR_KPARAM_INFO
	.align		4
.L_13:
        /*0038*/ 	.byte	0x04, 0x17
        /*003a*/ 	.short	(.L_15 - .L_14)
.L_14:
        /*003c*/ 	.word	0x00000000
        /*0040*/ 	.short	0x0000
        /*0042*/ 	.short	0x0000
        /*0044*/ 	.byte	0x00, 0xf0, 0x11, 0x00


	//----- nvinfo : EIATTR_SPARSE_MMA_MASK
	.align		4
.L_15:
        /*0048*/ 	.byte	0x03, 0x50
        /*004a*/ 	.short	0x0000


	//----- nvinfo : EIATTR_MAXREG_COUNT
	.align		4
        /*004c*/ 	.byte	0x03, 0x1b
        /*004e*/ 	.short	0x00ff


	//----- nvinfo : EIATTR_MERCURY_ISA_VERSION
	.align		4
        /*0050*/ 	.byte	0x03, 0x5f
        /*0052*/ 	.short	0x0101


	//----- nvinfo : EIATTR_VRC_CTA_INIT_COUNT
	.align		4
        /*0054*/ 	.byte	0x02, 0x4a
	.zero		1
	.zero		1


	//----- nvinfo : EIATTR_EXIT_INSTR_OFFSETS
	.align		4
        /*0058*/ 	.byte	0x04, 0x1c
        /*005a*/ 	.short	(.L_17 - .L_16)


	//   ....[0]....
.L_16:
        /*005c*/ 	.word	0x00000070


	//   ....[1]....
        /*0060*/ 	.word	0x00000120


	//----- nvinfo : EIATTR_CBANK_PARAM_SIZE
	.align		4
.L_17:
        /*0064*/ 	.byte	0x03, 0x19
        /*0066*/ 	.short	0x0020


	//----- nvinfo : EIATTR_PARAM_CBANK
	.align		4
        /*0068*/ 	.byte	0x04, 0x0a
        /*006a*/ 	.short	(.L_19 - .L_18)
	.align		4
.L_18:
        /*006c*/ 	.word	index@(.nv.constant0._Z17ker_unit_sumArrayidPdS_)
        /*0070*/ 	.short	0x0380
        /*0072*/ 	.short	0x0020


	//----- nvinfo : EIATTR_SW_WAR
	.align		4
.L_19:
        /*0074*/ 	.byte	0x04, 0x36
        /*0076*/ 	.short	(.L_21 - .L_20)
.L_20:
        /*0078*/ 	.word	0x00000008
.L_21:


//--------------------- .nv.callgraph             --------------------------
	.section	.nv.callgraph,"",@"SHT_CUDA_CALLGRAPH"
	.align	4
	.sectionentsize	8
	.align		4
        /*0000*/ 	.word	0x00000000
	.align		4
        /*0004*/ 	.word	0xffffffff
	.align		4
        /*0008*/ 	.word	0x00000000
	.align		4
        /*000c*/ 	.word	0xfffffffe
	.align		4
        /*0010*/ 	.word	0x00000000
	.align		4
        /*0014*/ 	.word	0xfffffffd
	.align		4
        /*0018*/ 	.word	0x00000000
	.align		4
        /*001c*/ 	.word	0xfffffffc


//--------------------- .text._Z17ker_unit_sumArrayidPdS_ --------------------------
	.section	.text._Z17ker_unit_sumArrayidPdS_,"ax",@progbits
	.align	128
        .global         _Z17ker_unit_sumArrayidPdS_
        .type           _Z17ker_unit_sumArrayidPdS_,@function
        .size           _Z17ker_unit_sumArrayidPdS_,(.L_x_1 - _Z17ker_unit_sumArrayidPdS_)
        .other          _Z17ker_unit_sumArrayidPdS_,@"STO_CUDA_ENTRY STV_DEFAULT"
_Z17ker_unit_sumArrayidPdS_:
.text._Z17ker_unit_sumArrayidPdS_:
[----:B------:R-:W-:Y:S01]  /*0000*/  LDC R1, c[0x0][0x37c] ;  /* 0x0000df00ff017b82 */ /* 0x000fe20000000800 */
[----:B------:R-:W0:Y:S07]  /*0010*/  S2R R0, SR_TID.X ;  /* 0x0000000000007919 */ /* 0x000e2e0000002100 */
[----:B------:R-:W0:Y:S01]  /*0020*/  S2UR UR4, SR_CTAID.X ;  /* 0x00000000000479c3 */ /* 0x000e220000002500 */
[----:B------:R-:W1:Y:S07]  /*0030*/  LDCU UR5, c[0x0][0x380] ;  /* 0x00007000ff0577ac */ /* 0x000e6e0008000800 */
[----:B------:R-:W0:Y:S02]  /*0040*/  LDC R7, c[0x0][0x360] ;  /* 0x0000d800ff077b82 */ /* 0x000e240000000800 */
[----:B0-----:R-:W-:-:S05]  /*0050*/  IMAD R7, R7, UR4, R0 ;  /* 0x0000000407077c24 */ /* 0x001fca000f8e0200 */
[----:B-1----:R-:W-:-:S13]  /*0060*/  ISETP.GE.AND P0, PT, R7, UR5, PT ;  /* 0x0000000507007c0c */ /* 0x002fda000bf06270 */
[----:B------:R-:W-:Y:S05]  /*0070*/  @P0 EXIT ;  /* 0x000000000000094d */ /* 0x000fea0003800000 */
[----:B------:R-:W0:Y:S01]  /*0080*/  LDC.64 R2, c[0x0][0x390] ;  /* 0x0000e400ff027b82 */ /* 0x000e220000000a00 */
[----:B------:R-:W1:Y:S01]  /*0090*/  LDCU.64 UR4, c[0x0][0x358] ;  /* 0x00006b00ff0477ac */ /* 0x000e620008000a00 */
[----:B------:R-:W2:Y:S06]  /*00a0*/  LDCU.64 UR6, c[0x0][0x388] ;  /* 0x00007100ff0677ac */ /* 0x000eac0008000a00 */
[----:B------:R-:W3:Y:S01]  /*00b0*/  LDC.64 R4, c[0x0][0x398] ;  /* 0x0000e600ff047b82 */ /* 0x000ee20000000a00 */
[----:B0-----:R-:W-:-:S06]  /*00c0*/  IMAD.WIDE R2, R7, 0x8, R2 ;  /* 0x0000000807027825 */ /* 0x001fcc00078e0202 */
[----:B-1----:R-:W2:Y:S01]  /*00d0*/  LDG.E.64 R2, desc[UR4][R2.64] ;  /* 0x0000000402027981 */ /* 0x002ea2000c1e1b00 */
[----:B---3--:R-:W-:-:S05]  /*00e0*/  IMAD.WIDE R4, R7, 0x8, R4 ;  /* 0x0000000807047825 */ /* 0x008fca00078e0204 */
[----:B------:R-:W2:Y:S02]  /*00f0*/  LDG.E.64 R6, desc[UR4][R4.64] ;  /* 0x0000000404067981 */ /* 0x000ea4000c1e1b00 */
[----:B--2---:R-:W-:-:S07]  /*0100*/  DFMA R6, R2, UR6, R6 ;  /* 0x0000000602067c2b */ /* 0x004fce0008000006 */
[----:B------:R-:W-:Y:S01]  /*0110*/  STG.E.64 desc[UR4][R4.64], R6 ;  /* 0x0000000604007986 */ /* 0x000fe2000c101b04 */
[----:B------:R-:W-:Y:S05]  /*0120*/  EXIT ;  /* 0x000000000000794d */ /* 0x000fea0003800000 */
.L_x_0:
[----:B------:R-:W-:-:S00]  /*0130*/  BRA `(.L_x_0) ;  /* 0xfffffffc00fc7947 */ /* 0x000fc0000383ffff */
[----:B------:R-:W-:-:S00]  /*0140*/  NOP ;  /* 0x0000000000007918 */ /* 0x000fc00000000000 */
        /* <DEDUP_REMOVED lines=11> */
.L_x_1:


//--------------------- .nv.shared.reserved.0     --------------------------
	.section	.nv.shared.reserved.0,"aw",@nobits
	.weak		__nv_reservedSMEM_offset_0_alias
	.size		__nv_reservedSMEM_offset_0_alias, 0, 64
	.other		__nv_reservedSMEM_offset_0_alias,@"STO_CUDA_RESERVED_SHARED STV_DEFAULT"
__nv_reservedSMEM_offset_0_alias:
	.zero		0
	.zero		64


//--------------------- .nv.constant0._Z17ker_unit_sumArrayidPdS_ --------------------------
	.section	.nv.constant0._Z17ker_unit_sumArrayidPdS_,"a",@progbits
	.sectionflags	@""
	.align	4
.nv.constant0._Z17ker_unit_sumArrayidPdS_:
	.zero		928


//--------------------- SYMBOLS --------------------------

	.type		.nv.reservedSmem.offset0,@object
	.size		.nv.reservedSmem.offset0,0x4
